	.headerflags	@"EF_CUDA_TEXMODE_UNIFIED EF_CUDA_64BIT_ADDRESS EF_CUDA_ACCELERATORS EF_CUDA_SM90 EF_CUDA_VIRTUAL_SM(EF_CUDA_SM90)"
	.elftype	@"ET_EXEC"


//--------------------- .nv.info                  --------------------------
	.section	.nv.info,"",@"SHT_CUDA_INFO"
	.align	4


	//----- nvinfo : EIATTR_REGCOUNT
	.align		4
        /*0000*/ 	.byte	0x04, 0x2f
        /*0002*/ 	.short	(.L_1 - .L_0)
	.align		4
.L_0:
        /*0004*/ 	.word	index@(triton_poi_fused_convolution_21)
        /*0008*/ 	.word	0x00000012


	//----- nvinfo : EIATTR_MIN_STACK_SIZE
	.align		4
.L_1:
        /*000c*/ 	.byte	0x04, 0x12
        /*000e*/ 	.short	(.L_3 - .L_2)
	.align		4
.L_2:
        /*0010*/ 	.word	index@(triton_poi_fused_convolution_21)
        /*0014*/ 	.word	0x00000000


	//----- nvinfo : EIATTR_FRAME_SIZE
	.align		4
.L_3:
        /*0018*/ 	.byte	0x04, 0x11
        /*001a*/ 	.short	(.L_5 - .L_4)
	.align		4
.L_4:
        /*001c*/ 	.word	index@(triton_poi_fused_convolution_21)
        /*0020*/ 	.word	0x00000000


	//----- nvinfo : EIATTR_MIN_STACK_SIZE
	.align		4
.L_5:
        /*0024*/ 	.byte	0x04, 0x12
        /*0026*/ 	.short	(.L_7 - .L_6)
	.align		4
.L_6:
        /*0028*/ 	.word	index@(triton_poi_fused_convolution_21)
        /*002c*/ 	.word	0x00000000
.L_7:


//--------------------- .nv.info.triton_poi_fused_convolution_21 --------------------------
	.section	.nv.info.triton_poi_fused_convolution_21,"",@"SHT_CUDA_INFO"
	.sectionflags	@""
	.align	4


	//----- nvinfo : EIATTR_CUDA_API_VERSION
	.align		4
        /*0000*/ 	.byte	0x04, 0x37
        /*0002*/ 	.short	(.L_9 - .L_8)
.L_8:
        /*0004*/ 	.word	0x0000007c


	//----- nvinfo : EIATTR_KPARAM_INFO
	.align		4
.L_9:
        /*0008*/ 	.byte	0x04, 0x17
        /*000a*/ 	.short	(.L_11 - .L_10)
.L_10:
        /*000c*/ 	.word	0x00000000
        /*0010*/ 	.short	0x0002
        /*0012*/ 	.short	0x0010
        /*0014*/ 	.byte	0x00, 0xf0, 0x11, 0x00


	//----- nvinfo : EIATTR_KPARAM_INFO
	.align		4
.L_11:
        /*0018*/ 	.byte	0x04, 0x17
        /*001a*/ 	.short	(.L_13 - .L_12)
.L_12:
        /*001c*/ 	.word	0x00000000
        /*0020*/ 	.short	0x0001
        /*0022*/ 	.short	0x0008
        /*0024*/ 	.byte	0x00, 0xf4, 0x21, 0x00


	//----- nvinfo : EIATTR_KPARAM_INFO
	.align		4
.L_13:
        /*0028*/ 	.byte	0x04, 0x17
        /*002a*/ 	.short	(.L_15 - .L_14)
.L_14:
        /*002c*/ 	.word	0x00000000
        /*0030*/ 	.short	0x0000
        /*0032*/ 	.short	0x0000
        /*0034*/ 	.byte	0x00, 0xf4, 0x21, 0x00


	//----- nvinfo : EIATTR_SPARSE_MMA_MASK
	.align		4
.L_15:
        /*0038*/ 	.byte	0x03, 0x50
        /*003a*/ 	.short	0x0000


	//----- nvinfo : EIATTR_MAXREG_COUNT
	.align		4
        /*003c*/ 	.byte	0x03, 0x1b
        /*003e*/ 	.short	0x00ff


	//----- nvinfo : EIATTR_EXIT_INSTR_OFFSETS
	.align		4
        /*0040*/ 	.byte	0x04, 0x1c
        /*0042*/ 	.short	(.L_17 - .L_16)


	//   ....[0]....
.L_16:
        /*0044*/ 	.word	0x000001b0


	//   ....[1]....
        /*0048*/ 	.word	0x000001d0


	//----- nvinfo : EIATTR_REQNTID
	.align		4
.L_17:
        /*004c*/ 	.byte	0x04, 0x10
        /*004e*/ 	.short	(.L_19 - .L_18)
.L_18:
        /*0050*/ 	.word	0x00000080
        /*0054*/ 	.word	0x00000001
        /*0058*/ 	.word	0x00000001


	//----- nvinfo : EIATTR_CBANK_PARAM_SIZE
	.align		4
.L_19:
        /*005c*/ 	.byte	0x03, 0x19
        /*005e*/ 	.short	0x0014


	//----- nvinfo : EIATTR_PARAM_CBANK
	.align		4
        /*0060*/ 	.byte	0x04, 0x0a
        /*0062*/ 	.short	(.L_21 - .L_20)
	.align		4
.L_20:
        /*0064*/ 	.word	index@(.nv.constant0.triton_poi_fused_convolution_21)
        /*0068*/ 	.short	0x0210
        /*006a*/ 	.short	0x0014


	//----- nvinfo : EIATTR_SW_WAR
	.align		4
.L_21:
        /*006c*/ 	.byte	0x04, 0x36
        /*006e*/ 	.short	(.L_23 - .L_22)
.L_22:
        /*0070*/ 	.word	0x00000008
.L_23:


//--------------------- .nv.callgraph             --------------------------
	.section	.nv.callgraph,"",@"SHT_CUDA_CALLGRAPH"
	.align	4
	.sectionentsize	8
	.align		4
        /*0000*/ 	.word	0x00000000
	.align		4
        /*0004*/ 	.word	0xffffffff
	.align		4
        /*0008*/ 	.word	0x00000000
	.align		4
        /*000c*/ 	.word	0xfffffffe
	.align		4
        /*0010*/ 	.word	0x00000000
	.align		4
        /*0014*/ 	.word	0xfffffffd
	.align		4
        /*0018*/ 	.word	0x00000000
	.align		4
        /*001c*/ 	.word	0xfffffffc


//--------------------- .text.triton_poi_fused_convolution_21 --------------------------
	.section	.text.triton_poi_fused_convolution_21,"ax",@progbits
	.align	128
        .global         triton_poi_fused_convolution_21
        .type           triton_poi_fused_convolution_21,@function
        .size           triton_poi_fused_convolution_21,(.L_x_1 - triton_poi_fused_convolution_21)
        .other          triton_poi_fused_convolution_21,@"STO_CUDA_ENTRY STV_DEFAULT"
triton_poi_fused_convolution_21:
.text.triton_poi_fused_convolution_21:
[----:B------:R-:W0:Y:S02]  /*0000*/  LDC R1, c[0x0][0x28] ;  /* 0x00000a00ff017b82 */ /* 0x000e240000000800 */
[----:B------:R-:W1:Y:S01]  /*0010*/  S2R R0, SR_TID.X ;  /* 0x0000000000007919 */ /* 0x000e620000002100 */
[----:B------:R-:W2:Y:S01]  /*0020*/  LDC.64 R4, c[0x0][0x218] ;  /* 0x00008600ff047b82 */ /* 0x000ea20000000a00 */
[----:B------:R-:W-:Y:S02]  /*0030*/  CS2R R12, SRZ ;  /* 0x00000000000c7805 */ /* 0x000fe4000001ff00 */
[----:B------:R-:W-:Y:S01]  /*0040*/  CS2R R14, SRZ ;  /* 0x00000000000e7805 */ /* 0x000fe2000001ff00 */
[----:B------:R-:W3:Y:S01]  /*0050*/  S2R R7, SR_CTAID.X ;  /* 0x0000000000077919 */ /* 0x000ee20000002500 */
[----:B------:R-:W-:Y:S01]  /*0060*/  CS2R R10, SRZ ;  /* 0x00000000000a7805 */ /* 0x000fe2000001ff00 */
[----:B------:R-:W-:Y:S02]  /*0070*/  ULDC.64 UR4, c[0x0][0x208] ;  /* 0x0000820000047ab9 */ /* 0x000fe40000000a00 */
[----:B------:R-:W4:Y:S01]  /*0080*/  LDC.64 R2, c[0x0][0x210] ;  /* 0x00008400ff027b82 */ /* 0x000f220000000a00 */
[----:B-1----:R-:W-:Y:S01]  /*0090*/  IMAD.SHL.U32 R0, R0, 0x4, RZ ;  /* 0x0000000400007824 */ /* 0x002fe200078e00ff */
[----:B---3--:R-:W-:-:S04]  /*00a0*/  SHF.R.S32.HI R6, RZ, 0x16, R7 ;  /* 0x00000016ff067819 */ /* 0x008fc80000011407 */
[----:B------:R-:W-:-:S05]  /*00b0*/  LOP3.LUT R0, R0, 0x1fc, RZ, 0xc0, !PT ;  /* 0x000001fc00007812 */ /* 0x000fca00078ec0ff */
[----:B------:R-:W-:Y:S01]  /*00c0*/  IMAD R7, R7, 0x200, R0 ;  /* 0x0000020007077824 */ /* 0x000fe200078e0200 */
[----:B------:R-:W-:-:S03]  /*00d0*/  SGXT R0, R6, 0x1 ;  /* 0x000000010600781a */ /* 0x000fc60000000200 */
[C---:B----4-:R-:W-:Y:S01]  /*00e0*/  IMAD.WIDE R2, R7.reuse, 0x4, R2 ;  /* 0x0000000407027825 */ /* 0x050fe200078e0202 */
[----:B------:R-:W-:Y:S02]  /*00f0*/  LEA.HI R0, R0, R7, RZ, 0x8 ;  /* 0x0000000700007211 */ /* 0x000fe400078f40ff */
[----:B------:R-:W-:Y:S02]  /*0100*/  ISETP.GE.AND P0, PT, R7, 0xc400, PT ;  /* 0x0000c4000700780c */ /* 0x000fe40003f06270 */
[----:B------:R-:W-:-:S05]  /*0110*/  LOP3.LUT R0, R0, 0xffffff00, RZ, 0xc0, !PT ;  /* 0xffffff0000007812 */ /* 0x000fca00078ec0ff */
[----:B------:R-:W-:-:S04]  /*0120*/  IMAD.IADD R9, R7, 0x1, -R0 ;  /* 0x0000000107097824 */ /* 0x000fc800078e0a00 */
[----:B--2---:R-:W-:Y:S01]  /*0130*/  IMAD.WIDE R4, R9, 0x4, R4 ;  /* 0x0000000409047825 */ /* 0x004fe200078e0204 */
[----:B------:R-:W-:-:S04]  /*0140*/  CS2R R8, SRZ ;  /* 0x0000000000087805 */ /* 0x000fc8000001ff00 */
[----:B------:R-:W2:Y:S04]  /*0150*/  @!P0 LDG.E.EL.128 R12, desc[UR4][R4.64] ;  /* 0x00000004040c8981 */ /* 0x000ea8000c2e1d00 */
[----:B------:R-:W2:Y:S02]  /*0160*/  @!P0 LDG.E.128 R8, desc[UR4][R2.64] ;  /* 0x0000000402088981 */ /* 0x000ea4000c1e1d00 */
[----:B--2---:R-:W-:Y:S01]  /*0170*/  FADD R8, R12, R8 ;  /* 0x000000080c087221 */ /* 0x004fe20000000000 */
[----:B------:R-:W-:Y:S01]  /*0180*/  FADD R9, R13, R9 ;  /* 0x000000090d097221 */ /* 0x000fe20000000000 */
[----:B------:R-:W-:Y:S01]  /*0190*/  FADD R10, R14, R10 ;  /* 0x0000000a0e0a7221 */ /* 0x000fe20000000000 */
[----:B------:R-:W-:Y:S01]  /*01a0*/  FADD R11, R15, R11 ;  /* 0x0000000b0f0b7221 */ /* 0x000fe20000000000 */
[----:B------:R-:W-:Y:S06]  /*01b0*/  @P0 EXIT ;  /* 0x000000000000094d */ /* 0x000fec0003800000 */
[----:B------:R-:W-:Y:S01]  /*01c0*/  STG.E.128 desc[UR4][R2.64], R8 ;  /* 0x0000000802007986 */ /* 0x000fe2000c101d04 */
[----:B------:R-:W-:Y:S05]  /*01d0*/  EXIT ;  /* 0x000000000000794d */ /* 0x000fea0003800000 */
.L_x_0:
[----:B------:R-:W-:-:S00]  /*01e0*/  BRA `(.L_x_0) ;  /* 0xfffffffc00fc7947 */ /* 0x000fc0000383ffff */
[----:B------:R-:W-:-:S00]  /*01f0*/  NOP ;  /* 0x0000000000007918 */ /* 0x000fc00000000000 */
        /* <DEDUP_REMOVED lines=8> */
.L_x_1:


//--------------------- .nv.constant0.triton_poi_fused_convolution_21 --------------------------
	.section	.nv.constant0.triton_poi_fused_convolution_21,"a",@progbits
	.sectionflags	@""
	.align	4
.nv.constant0.triton_poi_fused_convolution_21:
	.zero		548
